//
// Generated by NVIDIA NVVM Compiler
//
// Compiler Build ID: CL-36424714
// Cuda compilation tools, release 13.0, V13.0.88
// Based on NVVM 20.0.0
//

.version 9.0
.target sm_100
.address_size 64

	// .globl	default_function_kernel_2

.visible .entry default_function_kernel_2(
	.param .u64 .ptr .align 1 default_function_kernel_2_param_0,
	.param .u64 .ptr .align 1 default_function_kernel_2_param_1,
	.param .u64 .ptr .align 1 default_function_kernel_2_param_2
)
.maxntid 16
{
	.reg .b32 	%r<5>;
	.reg .b32 	%f<4>;
	.reg .b64 	%rd<11>;

	ld.param.u64 	%rd1, [default_function_kernel_2_param_0];
	ld.param.u64 	%rd2, [default_function_kernel_2_param_1];
	ld.param.u64 	%rd3, [default_function_kernel_2_param_2];
	cvta.to.global.u64 	%rd4, %rd1;
	cvta.to.global.u64 	%rd5, %rd3;
	cvta.to.global.u64 	%rd6, %rd2;
	mov.u32 	%r1, %ctaid.x;
	shl.b32 	%r2, %r1, 4;
	mov.u32 	%r3, %tid.x;
	or.b32  	%r4, %r2, %r3;
	mul.wide.u32 	%rd7, %r4, 4;
	add.s64 	%rd8, %rd6, %rd7;
	ld.global.nc.f32 	%f1, [%rd8];
	add.s64 	%rd9, %rd5, %rd7;
	ld.global.nc.f32 	%f2, [%rd9];
	add.f32 	%f3, %f1, %f2;
	add.s64 	%rd10, %rd4, %rd7;
	st.global.f32 	[%rd10], %f3;
	ret;

}
	// .globl	default_function_kernel_3
.visible .entry default_function_kernel_3(
	.param .u64 .ptr .align 1 default_function_kernel_3_param_0,
	.param .u64 .ptr .align 1 default_function_kernel_3_param_1,
	.param .u64 .ptr .align 1 default_function_kernel_3_param_2
)
.maxntid 64
{
	.reg .pred 	%p<3>;
	.reg .b32 	%r<5>;
	.reg .b32 	%f<22>;
	.reg .b64 	%rd<11>;

	ld.param.u64 	%rd1, [default_function_kernel_3_param_0];
	ld.param.u64 	%rd2, [default_function_kernel_3_param_1];
	ld.param.u64 	%rd3, [default_function_kernel_3_param_2];
	cvta.to.global.u64 	%rd4, %rd1;
	cvta.to.global.u64 	%rd5, %rd3;
	cvta.to.global.u64 	%rd6, %rd2;
	mov.u32 	%r1, %ctaid.x;
	shl.b32 	%r2, %r1, 6;
	mov.u32 	%r3, %tid.x;
	or.b32  	%r4, %r2, %r3;
	mul.wide.u32 	%rd7, %r4, 4;
	add.s64 	%rd8, %rd6, %rd7;
	ld.global.nc.f32 	%f1, [%rd8];
	add.s64 	%rd9, %rd5, %rd7;
	ld.global.nc.f32 	%f2, [%rd9];
	div.rn.f32 	%f3, %f1, %f2;
	abs.f32 	%f4, %f3;
	setp.gt.f32 	%p1, %f4, 0f3F800000;
	rcp.approx.ftz.f32 	%f5, %f4;
	selp.f32 	%f6, %f5, %f4, %p1;
	mul.f32 	%f7, %f6, %f6;
	fma.rn.f32 	%f8, %f7, 0f3B2090AA, 0fBC6BE14F;
	fma.rn.f32 	%f9, %f8, %f7, 0f3D23397E;
	fma.rn.f32 	%f10, %f9, %f7, 0fBD948A7A;
	fma.rn.f32 	%f11, %f10, %f7, 0f3DD76B21;
	fma.rn.f32 	%f12, %f11, %f7, 0fBE111E88;
	fma.rn.f32 	%f13, %f12, %f7, 0f3E4CAF60;
	fma.rn.f32 	%f14, %f13, %f7, 0fBEAAAA27;
	mul.f32 	%f15, %f7, %f14;
	fma.rn.f32 	%f16, %f15, %f6, %f6;
	neg.f32 	%f17, %f16;
	fma.rn.f32 	%f18, 0f3F6EE581, 0f3FD774EB, %f17;
	selp.f32 	%f19, %f18, %f16, %p1;
	setp.num.f32 	%p2, %f4, %f4;
	copysign.f32 	%f20, %f3, %f19;
	selp.f32 	%f21, %f20, %f19, %p2;
	add.s64 	%rd10, %rd4, %rd7;
	st.global.f32 	[%rd10], %f21;
	ret;

}
	// .globl	default_function_kernel
.visible .entry default_function_kernel(
	.param .u64 .ptr .align 1 default_function_kernel_param_0,
	.param .u64 .ptr .align 1 default_function_kernel_param_1
)
.maxntid 64
{
	.reg .pred 	%p<7>;
	.reg .b32 	%r<12>;
	.reg .b32 	%f<41>;
	.reg .b64 	%rd<9>;

	ld.param.u64 	%rd1, [default_function_kernel_param_0];
	ld.param.u64 	%rd2, [default_function_kernel_param_1];
	cvta.to.global.u64 	%rd3, %rd2;
	mov.u32 	%r4, %ctaid.x;
	shl.b32 	%r5, %r4, 6;
	mov.u32 	%r6, %tid.x;
	or.b32  	%r1, %r5, %r6;
	mul.wide.u32 	%rd4, %r1, 4;
	add.s64 	%rd5, %rd3, %rd4;
	ld.global.nc.f32 	%f5, [%rd5];
	mul.f32 	%f6, %f5, 0f3FB8AA3B;
	ex2.approx.f32 	%f7, %f6;
	mov.f32 	%f8, 0f3F800000;
	sub.rn.f32 	%f9, %f7, %f8;
	mov.b32 	%r2, %f9;
	setp.gt.u32 	%p1, %r2, 1258291200;
	fma.rn.f32 	%f10, %f7, %f7, 0fBF800000;
	rsqrt.approx.ftz.f32 	%f11, %f10;
	mul.f32 	%f12, %f10, %f11;
	mul.f32 	%f13, %f11, 0f3F000000;
	neg.f32 	%f14, %f12;
	fma.rn.f32 	%f15, %f14, %f12, %f10;
	fma.rn.f32 	%f16, %f15, %f13, %f12;
	setp.eq.f32 	%p2, %f10, 0f00000000;
	selp.f32 	%f17, 0f00000000, %f16, %p2;
	selp.f32 	%f18, 0fBF800001, %f17, %p1;
	add.f32 	%f1, %f9, %f18;
	add.rz.f32 	%f19, %f1, %f8;
	mov.b32 	%r7, %f19;
	add.s32 	%r8, %r7, -1061158912;
	and.b32  	%r9, %r8, -8388608;
	mov.b32 	%r3, %f1;
	sub.s32 	%r10, %r3, %r9;
	mov.b32 	%f20, %r10;
	sub.s32 	%r11, 1082130432, %r9;
	mov.b32 	%f21, %r11;
	fma.rn.f32 	%f22, %f21, 0f3E800000, 0fBF800000;
	add.f32 	%f23, %f22, %f20;
	cvt.rn.f32.s32 	%f24, %r9;
	mul.f32 	%f25, %f24, 0f34000000;
	fma.rn.f32 	%f26, %f23, 0fBD39BF78, 0f3DD80012;
	fma.rn.f32 	%f27, %f26, %f23, 0fBE0778E0;
	fma.rn.f32 	%f28, %f27, %f23, 0f3E146475;
	fma.rn.f32 	%f29, %f28, %f23, 0fBE2A68DD;
	fma.rn.f32 	%f30, %f29, %f23, 0f3E4CAF9E;
	fma.rn.f32 	%f31, %f30, %f23, 0fBE800042;
	fma.rn.f32 	%f32, %f31, %f23, 0f3EAAAAE6;
	fma.rn.f32 	%f33, %f32, %f23, 0fBF000000;
	mul.f32 	%f34, %f23, %f33;
	fma.rn.f32 	%f35, %f34, %f23, %f23;
	fma.rn.f32 	%f40, %f25, 0f3F317218, %f35;
	setp.lt.u32 	%p3, %r3, 2139095040;
	@%p3 bra 	$L__BB2_2;
	setp.gt.s32 	%p4, %r3, -1082130432;
	fma.rn.f32 	%f36, %f1, 0f7F800000, 0f7F800000;
	selp.f32 	%f37, %f36, %f40, %p4;
	setp.eq.f32 	%p5, %f1, 0f00000000;
	selp.f32 	%f40, 0f80000000, %f37, %p5;
$L__BB2_2:
	setp.gt.u32 	%p6, %r2, 1258291200;
	cvta.to.global.u64 	%rd6, %rd1;
	add.f32 	%f38, %f40, 0f3F317218;
	selp.f32 	%f39, %f38, %f40, %p6;
	add.s64 	%rd8, %rd6, %rd4;
	st.global.f32 	[%rd8], %f39;
	ret;

}
	// .globl	default_function_kernel_1
.visible .entry default_function_kernel_1(
	.param .u64 .ptr .align 1 default_function_kernel_1_param_0,
	.param .u64 .ptr .align 1 default_function_kernel_1_param_1
)
.maxntid 32
{
	.reg .pred 	%p<5>;
	.reg .b32 	%r<11>;
	.reg .b32 	%f<37>;
	.reg .b64 	%rd<9>;

	ld.param.u64 	%rd1, [default_function_kernel_1_param_0];
	ld.param.u64 	%rd2, [default_function_kernel_1_param_1];
	cvta.to.global.u64 	%rd3, %rd2;
	mov.u32 	%r3, %ctaid.x;
	shl.b32 	%r4, %r3, 5;
	mov.u32 	%r5, %tid.x;
	or.b32  	%r1, %r4, %r5;
	mul.wide.u32 	%rd4, %r1, 4;
	add.s64 	%rd5, %rd3, %rd4;
	ld.global.nc.f32 	%f6, [%rd5];
	mul.f32 	%f7, %f6, 0f3FB8AA3B;
	ex2.approx.f32 	%f1, %f7;
	abs.f32 	%f8, %f1;
	mov.f32 	%f9, 0f3F800000;
	sub.f32 	%f10, %f9, %f8;
	rcp.approx.ftz.f32 	%f11, %f10;
	add.f32 	%f12, %f11, %f11;
	mul.f32 	%f13, %f8, %f12;
	setp.gt.f32 	%p1, %f8, 0f7E800000;
	selp.f32 	%f2, 0fC0000000, %f13, %p1;
	add.rz.f32 	%f14, %f2, %f9;
	mov.b32 	%r6, %f14;
	add.s32 	%r7, %r6, -1061158912;
	and.b32  	%r8, %r7, -8388608;
	mov.b32 	%r2, %f2;
	sub.s32 	%r9, %r2, %r8;
	mov.b32 	%f15, %r9;
	sub.s32 	%r10, 1082130432, %r8;
	mov.b32 	%f16, %r10;
	fma.rn.f32 	%f17, %f16, 0f3E800000, 0fBF800000;
	add.f32 	%f18, %f17, %f15;
	cvt.rn.f32.s32 	%f19, %r8;
	mul.f32 	%f20, %f19, 0f34000000;
	fma.rn.f32 	%f21, %f18, 0fBD39BF78, 0f3DD80012;
	fma.rn.f32 	%f22, %f21, %f18, 0fBE0778E0;
	fma.rn.f32 	%f23, %f22, %f18, 0f3E146475;
	fma.rn.f32 	%f24, %f23, %f18, 0fBE2A68DD;
	fma.rn.f32 	%f25, %f24, %f18, 0f3E4CAF9E;
	fma.rn.f32 	%f26, %f25, %f18, 0fBE800042;
	fma.rn.f32 	%f27, %f26, %f18, 0f3EAAAAE6;
	fma.rn.f32 	%f28, %f27, %f18, 0fBF000000;
	mul.f32 	%f29, %f18, %f28;
	fma.rn.f32 	%f30, %f29, %f18, %f18;
	fma.rn.f32 	%f36, %f20, 0f3F317218, %f30;
	setp.lt.u32 	%p2, %r2, 2139095040;
	@%p2 bra 	$L__BB3_2;
	setp.gt.s32 	%p3, %r2, -1082130432;
	fma.rn.f32 	%f31, %f2, 0f7F800000, 0f7F800000;
	selp.f32 	%f32, %f31, %f36, %p3;
	setp.eq.f32 	%p4, %f2, 0f00000000;
	selp.f32 	%f36, 0f80000000, %f32, %p4;
$L__BB3_2:
	cvta.to.global.u64 	%rd6, %rd1;
	mov.f32 	%f33, 0f3F000000;
	copysign.f32 	%f34, %f1, %f33;
	mul.f32 	%f35, %f34, %f36;
	add.s64 	%rd8, %rd6, %rd4;
	st.global.f32 	[%rd8], %f35;
	ret;

}


// ===== COMPILED SASS (sm_100) =====

	.target	sm_100

	.elftype	@"ET_EXEC"


//--------------------- .note.nv.tkinfo           --------------------------
	.section	.note.nv.tkinfo,"",@"SHT_NOTE"
	.sectionflags	@"SHF_NOTE_NV_TKINFO"
	.tkinfo
        /*0018*/ 	.word	0x00000002
        /*0030*/ 	.string	""
        /*0030*/ 	.string	"ptxas"
        /*0030*/ 	.string	"Cuda compilation tools, release 13.0, V13.0.88"
        /*0030*/ 	.string	"Build cuda_13.0.r13.0/compiler.36424714_0"
        /*0030*/ 	.string	"-arch sm_100 -m 64 "



//--------------------- .note.nv.cuinfo           --------------------------
	.section	.note.nv.cuinfo,"",@"SHT_NOTE"
	.sectionflags	@"SHF_NOTE_NV_CUINFO"
        /*0018*/ 	.short	0x0002
        /*001a*/ 	.short	0x0064
        /*001c*/ 	.short	0x0082
	.zero		2


//--------------------- .nv.info                  --------------------------
	.section	.nv.info,"",@"SHT_CUDA_INFO"
	.align	4


	//----- nvinfo : EIATTR_REGCOUNT
	.align		4
        /*0000*/ 	.byte	0x04, 0x2f
        /*0002*/ 	.short	(.L_1 - .L_0)
	.align		4
.L_0:
        /*0004*/ 	.word	index@(default_function_kernel_2)
        /*0008*/ 	.word	0x0000000c


	//----- nvinfo : EIATTR_FRAME_SIZE
	.align		4
.L_1:
        /*000c*/ 	.byte	0x04, 0x11
        /*000e*/ 	.short	(.L_3 - .L_2)
	.align		4
.L_2:
        /*0010*/ 	.word	index@(default_function_kernel_2)
        /*0014*/ 	.word	0x00000000


	//----- nvinfo : EIATTR_REGCOUNT
	.align		4
.L_3:
        /*0018*/ 	.byte	0x04, 0x2f
        /*001a*/ 	.short	(.L_5 - .L_4)
	.align		4
.L_4:
        /*001c*/ 	.word	index@(default_function_kernel_3)
        /*0020*/ 	.word	0x00000010


	//----- nvinfo : EIATTR_FRAME_SIZE
	.align		4
.L_5:
        /*0024*/ 	.byte	0x04, 0x11
        /*0026*/ 	.short	(.L_7 - .L_6)
	.align		4
.L_6:
        /*0028*/ 	.word	index@($__internal_0_$__cuda_sm3x_div_rn_noftz_f32_slowpath)
        /*002c*/ 	.word	0x00000000


	//----- nvinfo : EIATTR_FRAME_SIZE
	.align		4
.L_7:
        /*0030*/ 	.byte	0x04, 0x11
        /*0032*/ 	.short	(.L_9 - .L_8)
	.align		4
.L_8:
        /*0034*/ 	.word	index@(default_function_kernel_3)
        /*0038*/ 	.word	0x00000000


	//----- nvinfo : EIATTR_REGCOUNT
	.align		4
.L_9:
        /*003c*/ 	.byte	0x04, 0x2f
        /*003e*/ 	.short	(.L_11 - .L_10)
	.align		4
.L_10:
        /*0040*/ 	.word	index@(default_function_kernel)
        /*0044*/ 	.word	0x0000000c


	//----- nvinfo : EIATTR_FRAME_SIZE
	.align		4
.L_11:
        /*0048*/ 	.byte	0x04, 0x11
        /*004a*/ 	.short	(.L_13 - .L_12)
	.align		4
.L_12:
        /*004c*/ 	.word	index@(default_function_kernel)
        /*0050*/ 	.word	0x00000000


	//----- nvinfo : EIATTR_REGCOUNT
	.align		4
.L_13:
        /*0054*/ 	.byte	0x04, 0x2f
        /*0056*/ 	.short	(.L_15 - .L_14)
	.align		4
.L_14:
        /*0058*/ 	.word	index@(default_function_kernel_1)
        /*005c*/ 	.word	0x0000000c


	//----- nvinfo : EIATTR_FRAME_SIZE
	.align		4
.L_15:
        /*0060*/ 	.byte	0x04, 0x11
        /*0062*/ 	.short	(.L_17 - .L_16)
	.align		4
.L_16:
        /*0064*/ 	.word	index@(default_function_kernel_1)
        /*0068*/ 	.word	0x00000000


	//----- nvinfo : EIATTR_MIN_STACK_SIZE
	.align		4
.L_17:
        /*006c*/ 	.byte	0x04, 0x12
        /*006e*/ 	.short	(.L_19 - .L_18)
	.align		4
.L_18:
        /*0070*/ 	.word	index@(default_function_kernel_1)
        /*0074*/ 	.word	0x00000000


	//----- nvinfo : EIATTR_MIN_STACK_SIZE
	.align		4
.L_19:
        /*0078*/ 	.byte	0x04, 0x12
        /*007a*/ 	.short	(.L_21 - .L_20)
	.align		4
.L_20:
        /*007c*/ 	.word	index@(default_function_kernel)
        /*0080*/ 	.word	0x00000000


	//----- nvinfo : EIATTR_MIN_STACK_SIZE
	.align		4
.L_21:
        /*0084*/ 	.byte	0x04, 0x12
        /*0086*/ 	.short	(.L_23 - .L_22)
	.align		4
.L_22:
        /*0088*/ 	.word	index@(default_function_kernel_3)
        /*008c*/ 	.word	0x00000000


	//----- nvinfo : EIATTR_MIN_STACK_SIZE
	.align		4
.L_23:
        /*0090*/ 	.byte	0x04, 0x12
        /*0092*/ 	.short	(.L_25 - .L_24)
	.align		4
.L_24:
        /*0094*/ 	.word	index@(default_function_kernel_2)
        /*0098*/ 	.word	0x00000000
.L_25:


//--------------------- .nv.compat                --------------------------
	.section	.nv.compat,"",@"SHT_CUDA_COMPAT_INFO"
	.align	4
        /*0000*/ 	.byte	0x02, 0x09, 0x00, 0x00, 0x02, 0x02, 0x01, 0x00, 0x02, 0x05, 0x05, 0x00, 0x03, 0x07, 0x01, 0x01
        /*0010*/ 	.byte	0x02, 0x03, 0x00, 0x00, 0x02, 0x06, 0x01, 0x00, 0x04, 0x0b, 0x08, 0x00, 0x01, 0x00, 0x00, 0x00
        /*0020*/ 	.byte	0x00, 0x00, 0x00, 0x00


//--------------------- .nv.info.default_function_kernel_1 --------------------------
	.section	.nv.info.default_function_kernel_1,"",@"SHT_CUDA_INFO"
	.sectionflags	@""
	.align	4


	//----- nvinfo : EIATTR_CUDA_API_VERSION
	.align		4
        /*0000*/ 	.byte	0x04, 0x37
        /*0002*/ 	.short	(.L_27 - .L_26)
.L_26:
        /*0004*/ 	.word	0x00000082


	//----- nvinfo : EIATTR_KPARAM_INFO
	.align		4
.L_27:
        /*0008*/ 	.byte	0x04, 0x17
        /*000a*/ 	.short	(.L_29 - .L_28)
.L_28:
        /*000c*/ 	.word	0x00000000
        /*0010*/ 	.short	0x0001
        /*0012*/ 	.short	0x0008
        /*0014*/ 	.byte	0x00, 0xf5, 0x21, 0x00


	//----- nvinfo : EIATTR_KPARAM_INFO
	.align		4
.L_29:
        /*0018*/ 	.byte	0x04, 0x17
        /*001a*/ 	.short	(.L_31 - .L_30)
.L_30:
        /*001c*/ 	.word	0x00000000
        /*0020*/ 	.short	0x0000
        /*0022*/ 	.short	0x0000
        /*0024*/ 	.byte	0x00, 0xf5, 0x21, 0x00


	//----- nvinfo : EIATTR_SPARSE_MMA_MASK
	.align		4
.L_31:
        /*0028*/ 	.byte	0x03, 0x50
        /*002a*/ 	.short	0x0000


	//----- nvinfo : EIATTR_MAXREG_COUNT
	.align		4
        /*002c*/ 	.byte	0x03, 0x1b
        /*002e*/ 	.short	0x00ff


	//----- nvinfo : EIATTR_MERCURY_ISA_VERSION
	.align		4
        /*0030*/ 	.byte	0x03, 0x5f
        /*0032*/ 	.short	0x0101


	//----- nvinfo : EIATTR_VRC_CTA_INIT_COUNT
	.align		4
        /*0034*/ 	.byte	0x02, 0x4a
	.zero		1
	.zero		1


	//----- nvinfo : EIATTR_EXIT_INSTR_OFFSETS
	.align		4
        /*0038*/ 	.byte	0x04, 0x1c
        /*003a*/ 	.short	(.L_33 - .L_32)


	//   ....[0]....
.L_32:
        /*003c*/ 	.word	0x00000360


	//----- nvinfo : EIATTR_MAX_THREADS
	.align		4
.L_33:
        /*0040*/ 	.byte	0x04, 0x05
        /*0042*/ 	.short	(.L_35 - .L_34)
.L_34:
        /*0044*/ 	.word	0x00000020
        /*0048*/ 	.word	0x00000001
        /*004c*/ 	.word	0x00000001


	//----- nvinfo : EIATTR_CBANK_PARAM_SIZE
	.align		4
.L_35:
        /*0050*/ 	.byte	0x03, 0x19
        /*0052*/ 	.short	0x0010


	//----- nvinfo : EIATTR_PARAM_CBANK
	.align		4
        /*0054*/ 	.byte	0x04, 0x0a
        /*0056*/ 	.short	(.L_37 - .L_36)
	.align		4
.L_36:
        /*0058*/ 	.word	index@(.nv.constant0.default_function_kernel_1)
        /*005c*/ 	.short	0x0380
        /*005e*/ 	.short	0x0010


	//----- nvinfo : EIATTR_SW_WAR
	.align		4
.L_37:
        /*0060*/ 	.byte	0x04, 0x36
        /*0062*/ 	.short	(.L_39 - .L_38)
.L_38:
        /*0064*/ 	.word	0x00000008
.L_39:


//--------------------- .nv.info.default_function_kernel --------------------------
	.section	.nv.info.default_function_kernel,"",@"SHT_CUDA_INFO"
	.sectionflags	@""
	.align	4


	//----- nvinfo : EIATTR_CUDA_API_VERSION
	.align		4
        /*0000*/ 	.byte	0x04, 0x37
        /*0002*/ 	.short	(.L_41 - .L_40)
.L_40:
        /*0004*/ 	.word	0x00000082


	//----- nvinfo : EIATTR_KPARAM_INFO
	.align		4
.L_41:
        /*0008*/ 	.byte	0x04, 0x17
        /*000a*/ 	.short	(.L_43 - .L_42)
.L_42:
        /*000c*/ 	.word	0x00000000
        /*0010*/ 	.short	0x0001
        /*0012*/ 	.short	0x0008
        /*0014*/ 	.byte	0x00, 0xf5, 0x21, 0x00


	//----- nvinfo : EIATTR_KPARAM_INFO
	.align		4
.L_43:
        /*0018*/ 	.byte	0x04, 0x17
        /*001a*/ 	.short	(.L_45 - .L_44)
.L_44:
        /*001c*/ 	.word	0x00000000
        /*0020*/ 	.short	0x0000
        /*0022*/ 	.short	0x0000
        /*0024*/ 	.byte	0x00, 0xf5, 0x21, 0x00


	//----- nvinfo : EIATTR_SPARSE_MMA_MASK
	.align		4
.L_45:
        /*0028*/ 	.byte	0x03, 0x50
        /*002a*/ 	.short	0x0000


	//----- nvinfo : EIATTR_MAXREG_COUNT
	.align		4
        /*002c*/ 	.byte	0x03, 0x1b
        /*002e*/ 	.short	0x00ff


	//----- nvinfo : EIATTR_MERCURY_ISA_VERSION
	.align		4
        /*0030*/ 	.byte	0x03, 0x5f
        /*0032*/ 	.short	0x0101


	//----- nvinfo : EIATTR_VRC_CTA_INIT_COUNT
	.align		4
        /*0034*/ 	.byte	0x02, 0x4a
	.zero		1
	.zero		1


	//----- nvinfo : EIATTR_EXIT_INSTR_OFFSETS
	.align		4
        /*0038*/ 	.byte	0x04, 0x1c
        /*003a*/ 	.short	(.L_47 - .L_46)


	//   ....[0]....
.L_46:
        /*003c*/ 	.word	0x000003a0


	//----- nvinfo : EIATTR_MAX_THREADS
	.align		4
.L_47:
        /*0040*/ 	.byte	0x04, 0x05
        /*0042*/ 	.short	(.L_49 - .L_48)
.L_48:
        /*0044*/ 	.word	0x00000040
        /*0048*/ 	.word	0x00000001
        /*004c*/ 	.word	0x00000001


	//----- nvinfo : EIATTR_CBANK_PARAM_SIZE
	.align		4
.L_49:
        /*0050*/ 	.byte	0x03, 0x19
        /*0052*/ 	.short	0x0010


	//----- nvinfo : EIATTR_PARAM_CBANK
	.align		4
        /*0054*/ 	.byte	0x04, 0x0a
        /*0056*/ 	.short	(.L_51 - .L_50)
	.align		4
.L_50:
        /*0058*/ 	.word	index@(.nv.constant0.default_function_kernel)
        /*005c*/ 	.short	0x0380
        /*005e*/ 	.short	0x0010


	//----- nvinfo : EIATTR_SW_WAR
	.align		4
.L_51:
        /*0060*/ 	.byte	0x04, 0x36
        /*0062*/ 	.short	(.L_53 - .L_52)
.L_52:
        /*0064*/ 	.word	0x00000008
.L_53:


//--------------------- .nv.info.default_function_kernel_3 --------------------------
	.section	.nv.info.default_function_kernel_3,"",@"SHT_CUDA_INFO"
	.sectionflags	@""
	.align	4


	//----- nvinfo : EIATTR_CUDA_API_VERSION
	.align		4
        /*0000*/ 	.byte	0x04, 0x37
        /*0002*/ 	.short	(.L_55 - .L_54)
.L_54:
        /*0004*/ 	.word	0x00000082


	//----- nvinfo : EIATTR_KPARAM_INFO
	.align		4
.L_55:
        /*0008*/ 	.byte	0x04, 0x17
        /*000a*/ 	.short	(.L_57 - .L_56)
.L_56:
        /*000c*/ 	.word	0x00000000
        /*0010*/ 	.short	0x0002
        /*0012*/ 	.short	0x0010
        /*0014*/ 	.byte	0x00, 0xf5, 0x21, 0x00


	//----- nvinfo : EIATTR_KPARAM_INFO
	.align		4
.L_57:
        /*0018*/ 	.byte	0x04, 0x17
        /*001a*/ 	.short	(.L_59 - .L_58)
.L_58:
        /*001c*/ 	.word	0x00000000
        /*0020*/ 	.short	0x0001
        /*0022*/ 	.short	0x0008
        /*0024*/ 	.byte	0x00, 0xf5, 0x21, 0x00


	//----- nvinfo : EIATTR_KPARAM_INFO
	.align		4
.L_59:
        /*0028*/ 	.byte	0x04, 0x17
        /*002a*/ 	.short	(.L_61 - .L_60)
.L_60:
        /*002c*/ 	.word	0x00000000
        /*0030*/ 	.short	0x0000
        /*0032*/ 	.short	0x0000
        /*0034*/ 	.byte	0x00, 0xf5, 0x21, 0x00


	//----- nvinfo : EIATTR_SPARSE_MMA_MASK
	.align		4
.L_61:
        /*0038*/ 	.byte	0x03, 0x50
        /*003a*/ 	.short	0x0000


	//----- nvinfo : EIATTR_MAXREG_COUNT
	.align		4
        /*003c*/ 	.byte	0x03, 0x1b
        /*003e*/ 	.short	0x00ff


	//----- nvinfo : EIATTR_MERCURY_ISA_VERSION
	.align		4
        /*0040*/ 	.byte	0x03, 0x5f
        /*0042*/ 	.short	0x0101


	//----- nvinfo : EIATTR_VRC_CTA_INIT_COUNT
	.align		4
        /*0044*/ 	.byte	0x02, 0x4a
	.zero		1
	.zero		1


	//----- nvinfo : EIATTR_EXIT_INSTR_OFFSETS
	.align		4
        /*0048*/ 	.byte	0x04, 0x1c
        /*004a*/ 	.short	(.L_63 - .L_62)


	//   ....[0]....
.L_62:
        /*004c*/ 	.word	0x000002f0


	//----- nvinfo : EIATTR_MAX_THREADS
	.align		4
.L_63:
        /*0050*/ 	.byte	0x04, 0x05
        /*0052*/ 	.short	(.L_65 - .L_64)
.L_64:
        /*0054*/ 	.word	0x00000040
        /*0058*/ 	.word	0x00000001
        /*005c*/ 	.word	0x00000001


	//----- nvinfo : EIATTR_CRS_STACK_SIZE
	.align		4
.L_65:
        /*0060*/ 	.byte	0x04, 0x1e
        /*0062*/ 	.short	(.L_67 - .L_66)
.L_66:
        /*0064*/ 	.word	0x00000000


	//----- nvinfo : EIATTR_CBANK_PARAM_SIZE
	.align		4
.L_67:
        /*0068*/ 	.byte	0x03, 0x19
        /*006a*/ 	.short	0x0018


	//----- nvinfo : EIATTR_PARAM_CBANK
	.align		4
        /*006c*/ 	.byte	0x04, 0x0a
        /*006e*/ 	.short	(.L_69 - .L_68)
	.align		4
.L_68:
        /*0070*/ 	.word	index@(.nv.constant0.default_function_kernel_3)
        /*0074*/ 	.short	0x0380
        /*0076*/ 	.short	0x0018


	//----- nvinfo : EIATTR_SW_WAR
	.align		4
.L_69:
        /*0078*/ 	.byte	0x04, 0x36
        /*007a*/ 	.short	(.L_71 - .L_70)
.L_70:
        /*007c*/ 	.word	0x00000008
.L_71:


//--------------------- .nv.info.default_function_kernel_2 --------------------------
	.section	.nv.info.default_function_kernel_2,"",@"SHT_CUDA_INFO"
	.sectionflags	@""
	.align	4


	//----- nvinfo : EIATTR_CUDA_API_VERSION
	.align		4
        /*0000*/ 	.byte	0x04, 0x37
        /*0002*/ 	.short	(.L_73 - .L_72)
.L_72:
        /*0004*/ 	.word	0x00000082


	//----- nvinfo : EIATTR_KPARAM_INFO
	.align		4
.L_73:
        /*0008*/ 	.byte	0x04, 0x17
        /*000a*/ 	.short	(.L_75 - .L_74)
.L_74:
        /*000c*/ 	.word	0x00000000
        /*0010*/ 	.short	0x0002
        /*0012*/ 	.short	0x0010
        /*0014*/ 	.byte	0x00, 0xf5, 0x21, 0x00


	//----- nvinfo : EIATTR_KPARAM_INFO
	.align		4
.L_75:
        /*0018*/ 	.byte	0x04, 0x17
        /*001a*/ 	.short	(.L_77 - .L_76)
.L_76:
        /*001c*/ 	.word	0x00000000
        /*0020*/ 	.short	0x0001
        /*0022*/ 	.short	0x0008
        /*0024*/ 	.byte	0x00, 0xf5, 0x21, 0x00


	//----- nvinfo : EIATTR_KPARAM_INFO
	.align		4
.L_77:
        /*0028*/ 	.byte	0x04, 0x17
        /*002a*/ 	.short	(.L_79 - .L_78)
.L_78:
        /*002c*/ 	.word	0x00000000
        /*0030*/ 	.short	0x0000
        /*0032*/ 	.short	0x0000
        /*0034*/ 	.byte	0x00, 0xf5, 0x21, 0x00


	//----- nvinfo : EIATTR_SPARSE_MMA_MASK
	.align		4
.L_79:
        /*0038*/ 	.byte	0x03, 0x50
        /*003a*/ 	.short	0x0000


	//----- nvinfo : EIATTR_MAXREG_COUNT
	.align		4
        /*003c*/ 	.byte	0x03, 0x1b
        /*003e*/ 	.short	0x00ff


	//----- nvinfo : EIATTR_MERCURY_ISA_VERSION
	.align		4
        /*0040*/ 	.byte	0x03, 0x5f
        /*0042*/ 	.short	0x0101


	//----- nvinfo : EIATTR_VRC_CTA_INIT_COUNT
	.align		4
        /*0044*/ 	.byte	0x02, 0x4a
	.zero		1
	.zero		1


	//----- nvinfo : EIATTR_EXIT_INSTR_OFFSETS
	.align		4
        /*0048*/ 	.byte	0x04, 0x1c
        /*004a*/ 	.short	(.L_81 - .L_80)


	//   ....[0]....
.L_80:
        /*004c*/ 	.word	0x00000100


	//----- nvinfo : EIATTR_MAX_THREADS
	.align		4
.L_81:
        /*0050*/ 	.byte	0x04, 0x05
        /*0052*/ 	.short	(.L_83 - .L_82)
.L_82:
        /*0054*/ 	.word	0x00000010
        /*0058*/ 	.word	0x00000001
        /*005c*/ 	.word	0x00000001


	//----- nvinfo : EIATTR_CBANK_PARAM_SIZE
	.align		4
.L_83:
        /*0060*/ 	.byte	0x03, 0x19
        /*0062*/ 	.short	0x0018


	//----- nvinfo : EIATTR_PARAM_CBANK
	.align		4
        /*0064*/ 	.byte	0x04, 0x0a
        /*0066*/ 	.short	(.L_85 - .L_84)
	.align		4
.L_84:
        /*0068*/ 	.word	index@(.nv.constant0.default_function_kernel_2)
        /*006c*/ 	.short	0x0380
        /*006e*/ 	.short	0x0018


	//----- nvinfo : EIATTR_SW_WAR
	.align		4
.L_85:
        /*0070*/ 	.byte	0x04, 0x36
        /*0072*/ 	.short	(.L_87 - .L_86)
.L_86:
        /*0074*/ 	.word	0x00000008
.L_87:


//--------------------- .nv.callgraph             --------------------------
	.section	.nv.callgraph,"",@"SHT_CUDA_CALLGRAPH"
	.align	4
	.sectionentsize	8
	.align		4
        /*0000*/ 	.word	0x00000000
	.align		4
        /*0004*/ 	.word	0xffffffff
	.align		4
        /*0008*/ 	.word	0x00000000
	.align		4
        /*000c*/ 	.word	0xfffffffe
	.align		4
        /*0010*/ 	.word	0x00000000
	.align		4
        /*0014*/ 	.word	0xfffffffd
	.align		4
        /*0018*/ 	.word	0x00000000
	.align		4
        /*001c*/ 	.word	0xfffffffc


//--------------------- .text.default_function_kernel_1 --------------------------
	.section	.text.default_function_kernel_1,"ax",@progbits
	.align	128
        .global         default_function_kernel_1
        .type           default_function_kernel_1,@function
        .size           default_function_kernel_1,(.L_x_18 - default_function_kernel_1)
        .other          default_function_kernel_1,@"STO_CUDA_ENTRY STV_DEFAULT"
default_function_kernel_1:
.text.default_function_kernel_1:
[----:B------:R-:W-:Y:S01]  /*0000*/  LDC R1, c[0x0][0x37c] ;  /* 0x0000df00ff017b82 */ /* 0x000fe20000000800 */
[----:B------:R-:W0:Y:S07]  /*0010*/  S2R R5, SR_TID.X ;  /* 0x0000000000057919 */ /* 0x000e2e0000002100 */
[----:B------:R-:W1:Y:S01]  /*0020*/  S2UR UR4, SR_CTAID.X ;  /* 0x00000000000479c3 */ /* 0x000e620000002500 */
[----:B------:R-:W2:Y:S07]  /*0030*/  LDCU.64 UR6, c[0x0][0x358] ;  /* 0x00006b00ff0677ac */ /* 0x000eae0008000a00 */
[----:B------:R-:W3:Y:S01]  /*0040*/  LDC.64 R2, c[0x0][0x388] ;  /* 0x0000e200ff027b82 */ /* 0x000ee20000000a00 */
[----:B-1----:R-:W-:-:S06]  /*0050*/  USHF.L.U32 UR4, UR4, 0x5, URZ ;  /* 0x0000000504047899 */ /* 0x002fcc00080006ff */
[----:B0-----:R-:W-:-:S05]  /*0060*/  LOP3.LUT R5, R5, UR4, RZ, 0xfc, !PT ;  /* 0x0000000405057c12 */ /* 0x001fca000f8efcff */
[----:B---3--:R-:W-:-:S06]  /*0070*/  IMAD.WIDE.U32 R2, R5, 0x4, R2 ;  /* 0x0000000405027825 */ /* 0x008fcc00078e0002 */
[----:B--2---:R0:W2:Y:S01]  /*0080*/  LDG.E.CONSTANT R2, desc[UR6][R2.64] ;  /* 0x0000000602027981 */ /* 0x0040a2000c1e9900 */
[----:B------:R-:W-:Y:S01]  /*0090*/  MOV R9, 0x3d39bf78 ;  /* 0x3d39bf7800097802 */ /* 0x000fe20000000f00 */
[----:B0-----:R-:W-:Y:S02]  /*00a0*/  HFMA2 R3, -RZ, RZ, 1.625, 0 ;  /* 0x3e800000ff037431 */ /* 0x001fe400000001ff */
[----:B--2---:R-:W-:-:S05]  /*00b0*/  FMUL R0, R2, 1.4426950216293334961 ;  /* 0x3fb8aa3b02007820 */ /* 0x004fca0000400000 */
[----:B------:R-:W-:-:S13]  /*00c0*/  FSETP.GEU.AND P0, PT, R0, -126, PT ;  /* 0xc2fc00000000780b */ /* 0x000fda0003f0e000 */
[----:B------:R-:W-:-:S04]  /*00d0*/  @!P0 FMUL R0, R0, 0.5 ;  /* 0x3f00000000008820 */ /* 0x000fc80000400000 */
[----:B------:R-:W0:Y:S02]  /*00e0*/  MUFU.EX2 R4, R0 ;  /* 0x0000000000047308 */ /* 0x000e240000000800 */
[----:B0-----:R-:W-:-:S04]  /*00f0*/  @!P0 FMUL R4, R4, R4 ;  /* 0x0000000404048220 */ /* 0x001fc80000400000 */
[C---:B------:R-:W-:Y:S01]  /*0100*/  FADD R6, -|R4|.reuse, 1 ;  /* 0x3f80000004067421 */ /* 0x040fe20000000300 */
[----:B------:R-:W-:-:S05]  /*0110*/  FSETP.GT.AND P0, PT, R4, 8.50705917302346158658e+37, PT ;  /* 0x7e8000000400780b */ /* 0x000fca0003f04000 */
[----:B------:R-:W0:Y:S02]  /*0120*/  MUFU.RCP R6, R6 ;  /* 0x0000000600067308 */ /* 0x000e240000001000 */
[----:B0-----:R-:W-:-:S04]  /*0130*/  FADD R7, R6, R6 ;  /* 0x0000000606077221 */ /* 0x001fc80000000000 */
[----:B------:R-:W-:-:S05]  /*0140*/  FMUL R7, R4, R7 ;  /* 0x0000000704077220 */ /* 0x000fca0000400000 */
[----:B------:R-:W-:-:S04]  /*0150*/  FSEL R7, R7, -2, !P0 ;  /* 0xc000000007077808 */ /* 0x000fc80004000000 */
[C---:B------:R-:W-:Y:S01]  /*0160*/  ISETP.GE.U32.AND P0, PT, R7.reuse, 0x7f800000, PT ;  /* 0x7f8000000700780c */ /* 0x040fe20003f06070 */
[----:B------:R-:W-:-:S03]  /*0170*/  FADD.RZ R2, R7, 1 ;  /* 0x3f80000007027421 */ /* 0x000fc6000000c000 */
[----:B------:R-:W-:Y:S02]  /*0180*/  ISETP.GT.AND P1, PT, R7, -0x40800000, P0 ;  /* 0xbf8000000700780c */ /* 0x000fe40000724270 */
[----:B------:R-:W-:-:S04]  /*0190*/  IADD3 R2, PT, PT, R2, -0x3f400000, RZ ;  /* 0xc0c0000002027810 */ /* 0x000fc80007ffe0ff */
[----:B------:R-:W-:-:S04]  /*01a0*/  LOP3.LUT R8, R2, 0xff800000, RZ, 0xc0, !PT ;  /* 0xff80000002087812 */ /* 0x000fc800078ec0ff */
[----:B------:R-:W-:Y:S02]  /*01b0*/  IADD3 R2, PT, PT, -R8, 0x40800000, RZ ;  /* 0x4080000008027810 */ /* 0x000fe40007ffe1ff */
[-C--:B------:R-:W-:Y:S02]  /*01c0*/  IADD3 R0, PT, PT, R7, -R8.reuse, RZ ;  /* 0x8000000807007210 */ /* 0x080fe40007ffe0ff */
[----:B------:R-:W-:Y:S01]  /*01d0*/  I2FP.F32.S32 R8, R8 ;  /* 0x0000000800087245 */ /* 0x000fe20000201400 */
[----:B------:R-:W-:-:S04]  /*01e0*/  FFMA R3, R2, R3, -1 ;  /* 0xbf80000002037423 */ /* 0x000fc80000000003 */
[----:B------:R-:W-:Y:S01]  /*01f0*/  FADD R0, R0, R3 ;  /* 0x0000000300007221 */ /* 0x000fe20000000000 */
[----:B------:R-:W-:-:S03]  /*0200*/  FMUL R8, R8, 1.1920928955078125e-07 ;  /* 0x3400000008087820 */ /* 0x000fc60000400000 */
[----:B------:R-:W-:-:S04]  /*0210*/  FFMA R3, R0, -R9, 0.10546888411045074463 ;  /* 0x3dd8001200037423 */ /* 0x000fc80000000809 */
[----:B------:R-:W-:-:S04]  /*0220*/  FFMA R3, R0, R3, -0.13229703903198242188 ;  /* 0xbe0778e000037423 */ /* 0x000fc80000000003 */
[----:B------:R-:W-:-:S04]  /*0230*/  FFMA R3, R0, R3, 0.14491446316242218018 ;  /* 0x3e14647500037423 */ /* 0x000fc80000000003 */
[----:B------:R-:W-:-:S04]  /*0240*/  FFMA R3, R0, R3, -0.16641564667224884033 ;  /* 0xbe2a68dd00037423 */ /* 0x000fc80000000003 */
[----:B------:R-:W-:-:S04]  /*0250*/  FFMA R3, R0, R3, 0.19988867640495300293 ;  /* 0x3e4caf9e00037423 */ /* 0x000fc80000000003 */
[----:B------:R-:W-:-:S04]  /*0260*/  FFMA R3, R0, R3, -0.25000196695327758789 ;  /* 0xbe80004200037423 */ /* 0x000fc80000000003 */
[----:B------:R-:W-:-:S04]  /*0270*/  FFMA R3, R0, R3, 0.33333510160446166992 ;  /* 0x3eaaaae600037423 */ /* 0x000fc80000000003 */
[C---:B------:R-:W-:Y:S02]  /*0280*/  FFMA R9, R0.reuse, R3, -0.5 ;  /* 0xbf00000000097423 */ /* 0x040fe40000000003 */
[----:B------:R-:W0:Y:S02]  /*0290*/  LDC.64 R2, c[0x0][0x380] ;  /* 0x0000e000ff027b82 */ /* 0x000e240000000a00 */
[----:B------:R-:W-:-:S04]  /*02a0*/  FMUL R9, R0, R9 ;  /* 0x0000000900097220 */ /* 0x000fc80000400000 */
[----:B------:R-:W-:Y:S01]  /*02b0*/  FFMA R9, R0, R9, R0 ;  /* 0x0000000900097223 */ /* 0x000fe20000000000 */
[----:B------:R-:W-:-:S03]  /*02c0*/  @P0 MOV R0, 0x7f800000 ;  /* 0x7f80000000000802 */ /* 0x000fc60000000f00 */
[----:B------:R-:W-:Y:S01]  /*02d0*/  FFMA R8, R8, 0.69314718246459960938, R9 ;  /* 0x3f31721808087823 */ /* 0x000fe20000000009 */
[----:B------:R-:W-:Y:S02]  /*02e0*/  HFMA2 R9, -RZ, RZ, 1.75, 0 ;  /* 0x3f000000ff097431 */ /* 0x000fe400000001ff */
[C---:B------:R-:W-:Y:S01]  /*02f0*/  @P1 FFMA R8, R7.reuse, R0, +INF ;  /* 0x7f80000007081423 */ /* 0x040fe20000000000 */
[----:B------:R-:W-:-:S04]  /*0300*/  @P0 FSETP.NEU.AND P1, PT, R7, RZ, PT ;  /* 0x000000ff0700020b */ /* 0x000fc80003f2d000 */
[----:B------:R-:W-:Y:S02]  /*0310*/  @P0 FSEL R8, R8, -RZ, P1 ;  /* 0x800000ff08080208 */ /* 0x000fe40000800000 */
[----:B------:R-:W-:Y:S01]  /*0320*/  LOP3.LUT R7, R9, 0x80000000, R4, 0xb8, !PT ;  /* 0x8000000009077812 */ /* 0x000fe200078eb804 */
[----:B0-----:R-:W-:-:S04]  /*0330*/  IMAD.WIDE.U32 R2, R5, 0x4, R2 ;  /* 0x0000000405027825 */ /* 0x001fc800078e0002 */
[----:B------:R-:W-:-:S05]  /*0340*/  FMUL R7, R7, R8 ;  /* 0x0000000807077220 */ /* 0x000fca0000400000 */
[----:B------:R-:W-:Y:S01]  /*0350*/  STG.E desc[UR6][R2.64], R7 ;  /* 0x0000000702007986 */ /* 0x000fe2000c101906 */
[----:B------:R-:W-:Y:S05]  /*0360*/  EXIT ;  /* 0x000000000000794d */ /* 0x000fea0003800000 */
.L_x_0:
[----:B------:R-:W-:-:S00]  /*0370*/  BRA `(.L_x_0) ;  /* 0xfffffffc00fc7947 */ /* 0x000fc0000383ffff */
[----:B------:R-:W-:-:S00]  /*0380*/  NOP ;  /* 0x0000000000007918 */ /* 0x000fc00000000000 */
[----:B------:R-:W-:-:S00]  /*0390*/  NOP ;  /* 0x0000000000007918 */ /* 0x000fc00000000000 */
[----:B------:R-:W-:-:S00]  /*03a0*/  NOP ;  /* 0x0000000000007918 */ /* 0x000fc00000000000 */
[----:B------:R-:W-:-:S00]  /*03b0*/  NOP ;  /* 0x0000000000007918 */ /* 0x000fc00000000000 */
[----:B------:R-:W-:-:S00]  /*03c0*/  NOP ;  /* 0x0000000000007918 */ /* 0x000fc00000000000 */
[----:B------:R-:W-:-:S00]  /*03d0*/  NOP ;  /* 0x0000000000007918 */ /* 0x000fc00000000000 */
[----:B------:R-:W-:-:S00]  /*03e0*/  NOP ;  /* 0x0000000000007918 */ /* 0x000fc00000000000 */
[----:B------:R-:W-:-:S00]  /*03f0*/  NOP ;  /* 0x0000000000007918 */ /* 0x000fc00000000000 */
.L_x_18:


//--------------------- .text.default_function_kernel --------------------------
	.section	.text.default_function_kernel,"ax",@progbits
	.align	128
        .global         default_function_kernel
        .type           default_function_kernel,@function
        .size           default_function_kernel,(.L_x_19 - default_function_kernel)
        .other          default_function_kernel,@"STO_CUDA_ENTRY STV_DEFAULT"
default_function_kernel:
.text.default_function_kernel:
        /* <DEDUP_REMOVED lines=8> */
[----:B--2---:R-:W2:Y:S02]  /*0080*/  LDG.E.CONSTANT R2, desc[UR6][R2.64] ;  /* 0x0000000602027981 */ /* 0x004ea4000c1e9900 */
[----:B--2---:R-:W-:-:S05]  /*0090*/  FMUL R4, R2, 1.4426950216293334961 ;  /* 0x3fb8aa3b02047820 */ /* 0x004fca0000400000 */
[----:B------:R-:W-:-:S13]  /*00a0*/  FSETP.GEU.AND P0, PT, R4, -126, PT ;  /* 0xc2fc00000400780b */ /* 0x000fda0003f0e000 */
[----:B------:R-:W-:-:S04]  /*00b0*/  @!P0 FMUL R4, R4, 0.5 ;  /* 0x3f00000004048820 */ /* 0x000fc80000400000 */
[----:B------:R-:W0:Y:S02]  /*00c0*/  MUFU.EX2 R5, R4 ;  /* 0x0000000400057308 */ /* 0x000e240000000800 */
[----:B0-----:R-:W-:-:S04]  /*00d0*/  @!P0 FMUL R5, R5, R5 ;  /* 0x0000000505058220 */ /* 0x001fc80000400000 */
[C---:B------:R-:W-:Y:S01]  /*00e0*/  FFMA R6, R5.reuse, R5, -1 ;  /* 0xbf80000005067423 */ /* 0x040fe20000000005 */
[----:B------:R-:W-:-:S03]  /*00f0*/  FADD R5, R5, -1 ;  /* 0xbf80000005057421 */ /* 0x000fc60000000000 */
[----:B------:R-:W0:Y:S01]  /*0100*/  MUFU.RSQ R7, R6 ;  /* 0x0000000600077308 */ /* 0x000e220000001400 */
[C---:B------:R-:W-:Y:S02]  /*0110*/  FSETP.NEU.AND P1, PT, R6.reuse, RZ, PT ;  /* 0x000000ff0600720b */ /* 0x040fe40003f2d000 */
[----:B------:R-:W-:Y:S01]  /*0120*/  ISETP.GT.U32.AND P0, PT, R5, 0x4b000000, PT ;  /* 0x4b0000000500780c */ /* 0x000fe20003f04070 */
[----:B0-----:R-:W-:Y:S01]  /*0130*/  FMUL R9, R6, R7 ;  /* 0x0000000706097220 */ /* 0x001fe20000400000 */
[----:B------:R-:W-:-:S03]  /*0140*/  FMUL R8, R7, 0.5 ;  /* 0x3f00000007087820 */ /* 0x000fc60000400000 */
[----:B------:R-:W-:-:S04]  /*0150*/  FFMA R7, -R9, R9, R6 ;  /* 0x0000000909077223 */ /* 0x000fc80000000106 */
[----:B------:R-:W-:-:S05]  /*0160*/  FFMA R7, R8, R7, R9 ;  /* 0x0000000708077223 */ /* 0x000fca0000000009 */
[----:B------:R-:W-:-:S04]  /*0170*/  FSEL R7, R7, RZ, P1 ;  /* 0x000000ff07077208 */ /* 0x000fc80000800000 */
[----:B------:R-:W-:Y:S01]  /*0180*/  FSEL R2, R7, -1.0000001192092895508, !P0 ;  /* 0xbf80000107027808 */ /* 0x000fe20004000000 */
[----:B------:R-:W-:-:S04]  /*0190*/  HFMA2 R7, -RZ, RZ, 1.625, 0 ;  /* 0x3e800000ff077431 */ /* 0x000fc800000001ff */
[----:B------:R-:W-:-:S04]  /*01a0*/  FADD R5, R5, R2 ;  /* 0x0000000205057221 */ /* 0x000fc80000000000 */
[C---:B------:R-:W-:Y:S01]  /*01b0*/  FADD.RZ R2, R5.reuse, 1 ;  /* 0x3f80000005027421 */ /* 0x040fe2000000c000 */
[----:B------:R-:W-:-:S04]  /*01c0*/  ISETP.GE.U32.AND P1, PT, R5, 0x7f800000, PT ;  /* 0x7f8000000500780c */ /* 0x000fc80003f26070 */
[----:B------:R-:W-:Y:S02]  /*01d0*/  IADD3 R2, PT, PT, R2, -0x3f400000, RZ ;  /* 0xc0c0000002027810 */ /* 0x000fe40007ffe0ff */
[----:B------:R-:W-:Y:S02]  /*01e0*/  ISETP.GT.AND P2, PT, R5, -0x40800000, P1 ;  /* 0xbf8000000500780c */ /* 0x000fe40000f44270 */
[----:B------:R-:W-:-:S04]  /*01f0*/  LOP3.LUT R2, R2, 0xff800000, RZ, 0xc0, !PT ;  /* 0xff80000002027812 */ /* 0x000fc800078ec0ff */
[----:B------:R-:W-:Y:S02]  /*0200*/  IADD3 R4, PT, PT, -R2, 0x40800000, RZ ;  /* 0x4080000002047810 */ /* 0x000fe40007ffe1ff */
[-C--:B------:R-:W-:Y:S02]  /*0210*/  IADD3 R3, PT, PT, R5, -R2.reuse, RZ ;  /* 0x8000000205037210 */ /* 0x080fe40007ffe0ff */
[----:B------:R-:W-:Y:S01]  /*0220*/  I2FP.F32.S32 R6, R2 ;  /* 0x0000000200067245 */ /* 0x000fe20000201400 */
[----:B------:R-:W-:Y:S01]  /*0230*/  FFMA R4, R4, R7, -1 ;  /* 0xbf80000004047423 */ /* 0x000fe20000000007 */
[----:B------:R-:W-:-:S03]  /*0240*/  MOV R7, 0x3d39bf78 ;  /* 0x3d39bf7800077802 */ /* 0x000fc60000000f00 */
        /* <DEDUP_REMOVED lines=9> */
[----:B------:R-:W-:-:S04]  /*02e0*/  FFMA R3, R4, R3, -0.5 ;  /* 0xbf00000004037423 */ /* 0x000fc80000000003 */
[C---:B------:R-:W-:Y:S02]  /*02f0*/  FMUL R7, R4.reuse, R3 ;  /* 0x0000000304077220 */ /* 0x040fe40000400000 */
[----:B------:R-:W0:Y:S02]  /*0300*/  LDC.64 R2, c[0x0][0x380] ;  /* 0x0000e000ff027b82 */ /* 0x000e240000000a00 */
[----:B------:R-:W-:Y:S01]  /*0310*/  FFMA R7, R4, R7, R4 ;  /* 0x0000000704077223 */ /* 0x000fe20000000004 */
[----:B------:R-:W-:-:S03]  /*0320*/  @P1 MOV R4, 0x7f800000 ;  /* 0x7f80000000041802 */ /* 0x000fc60000000f00 */
[----:B------:R-:W-:Y:S02]  /*0330*/  FFMA R6, R6, 0.69314718246459960938, R7 ;  /* 0x3f31721806067823 */ /* 0x000fe40000000007 */
[C---:B------:R-:W-:Y:S01]  /*0340*/  @P2 FFMA R6, R5.reuse, R4, +INF ;  /* 0x7f80000005062423 */ /* 0x040fe20000000004 */
[----:B------:R-:W-:-:S04]  /*0350*/  @P1 FSETP.NEU.AND P2, PT, R5, RZ, PT ;  /* 0x000000ff0500120b */ /* 0x000fc80003f4d000 */
[----:B------:R-:W-:-:S05]  /*0360*/  @P1 FSEL R6, R6, -RZ, P2 ;  /* 0x800000ff06061208 */ /* 0x000fca0001000000 */
[----:B------:R-:W-:Y:S01]  /*0370*/  @P0 FADD R6, R6, 0.69314718246459960938 ;  /* 0x3f31721806060421 */ /* 0x000fe20000000000 */
[----:B0-----:R-:W-:-:S05]  /*0380*/  IMAD.WIDE.U32 R2, R0, 0x4, R2 ;  /* 0x0000000400027825 */ /* 0x001fca00078e0002 */
[----:B------:R-:W-:Y:S01]  /*0390*/  STG.E desc[UR6][R2.64], R6 ;  /* 0x0000000602007986 */ /* 0x000fe2000c101906 */
[----:B------:R-:W-:Y:S05]  /*03a0*/  EXIT ;  /* 0x000000000000794d */ /* 0x000fea0003800000 */
.L_x_1:
        /* <DEDUP_REMOVED lines=13> */
.L_x_19:


//--------------------- .text.default_function_kernel_3 --------------------------
	.section	.text.default_function_kernel_3,"ax",@progbits
	.align	128
        .global         default_function_kernel_3
        .type           default_function_kernel_3,@function
        .size           default_function_kernel_3,(.L_x_17 - default_function_kernel_3)
        .other          default_function_kernel_3,@"STO_CUDA_ENTRY STV_DEFAULT"
default_function_kernel_3:
.text.default_function_kernel_3:
[----:B------:R-:W-:Y:S01]  /*0000*/  LDC R1, c[0x0][0x37c] ;  /* 0x0000df00ff017b82 */ /* 0x000fe20000000800 */
[----:B------:R-:W0:Y:S07]  /*0010*/  S2R R2, SR_TID.X ;  /* 0x0000000000027919 */ /* 0x000e2e0000002100 */
[----:B------:R-:W1:Y:S01]  /*0020*/  S2UR UR4, SR_CTAID.X ;  /* 0x00000000000479c3 */ /* 0x000e620000002500 */
[----:B------:R-:W2:Y:S07]  /*0030*/  LDCU.64 UR6, c[0x0][0x358] ;  /* 0x00006b00ff0677ac */ /* 0x000eae0008000a00 */
[----:B------:R-:W3:Y:S08]  /*0040*/  LDC.64 R6, c[0x0][0x390] ;  /* 0x0000e400ff067b82 */ /* 0x000ef00000000a00 */
[----:B------:R-:W4:Y:S01]  /*0050*/  LDC.64 R4, c[0x0][0x388] ;  /* 0x0000e200ff047b82 */ /* 0x000f220000000a00 */
[----:B-1----:R-:W-:-:S06]  /*0060*/  USHF.L.U32 UR4, UR4, 0x6, URZ ;  /* 0x0000000604047899 */ /* 0x002fcc00080006ff */
[----:B0-----:R-:W-:-:S05]  /*0070*/  LOP3.LUT R2, R2, UR4, RZ, 0xfc, !PT ;  /* 0x0000000402027c12 */ /* 0x001fca000f8efcff */
[----:B---3--:R-:W-:-:S05]  /*0080*/  IMAD.WIDE.U32 R6, R2, 0x4, R6 ;  /* 0x0000000402067825 */ /* 0x008fca00078e0006 */
[----:B--2---:R-:W2:Y:S01]  /*0090*/  LDG.E.CONSTANT R3, desc[UR6][R6.64] ;  /* 0x0000000606037981 */ /* 0x004ea2000c1e9900 */
[----:B----4-:R-:W-:-:S05]  /*00a0*/  IMAD.WIDE.U32 R4, R2, 0x4, R4 ;  /* 0x0000000402047825 */ /* 0x010fca00078e0004 */
[----:B------:R-:W3:Y:S01]  /*00b0*/  LDG.E.CONSTANT R0, desc[UR6][R4.64] ;  /* 0x0000000604007981 */ /* 0x000ee2000c1e9900 */
[----:B------:R-:W-:Y:S01]  /*00c0*/  BSSY.RECONVERGENT B0, `(.L_x_2) ;  /* 0x000000c000007945 */ /* 0x000fe20003800200 */
[----:B--2---:R-:W0:Y:S08]  /*00d0*/  MUFU.RCP R8, R3 ;  /* 0x0000000300087308 */ /* 0x004e300000001000 */
[----:B---3--:R-:W1:Y:S01]  /*00e0*/  FCHK P0, R0, R3 ;  /* 0x0000000300007302 */ /* 0x008e620000000000 */
[----:B0-----:R-:W-:-:S04]  /*00f0*/  FFMA R9, -R3, R8, 1 ;  /* 0x3f80000003097423 */ /* 0x001fc80000000108 */
[----:B------:R-:W-:-:S04]  /*0100*/  FFMA R9, R8, R9, R8 ;  /* 0x0000000908097223 */ /* 0x000fc80000000008 */
[----:B------:R-:W-:-:S04]  /*0110*/  FFMA R8, R0, R9, RZ ;  /* 0x0000000900087223 */ /* 0x000fc800000000ff */
[----:B------:R-:W-:-:S04]  /*0120*/  FFMA R10, -R3, R8, R0 ;  /* 0x00000008030a7223 */ /* 0x000fc80000000100 */
[----:B------:R-:W-:Y:S01]  /*0130*/  FFMA R8, R9, R10, R8 ;  /* 0x0000000a09087223 */ /* 0x000fe20000000008 */
[----:B-1----:R-:W-:Y:S06]  /*0140*/  @!P0 BRA `(.L_x_3) ;  /* 0x00000000000c8947 */ /* 0x002fec0003800000 */
[----:B------:R-:W-:-:S07]  /*0150*/  MOV R4, 0x170 ;  /* 0x0000017000047802 */ /* 0x000fce0000000f00 */
[----:B------:R-:W-:Y:S05]  /*0160*/  CALL.REL.NOINC `($__internal_0_$__cuda_sm3x_div_rn_noftz_f32_slowpath) ;  /* 0x0000000000647944 */ /* 0x000fea0003c00000 */
[----:B------:R-:W-:-:S07]  /*0170*/  IMAD.MOV.U32 R8, RZ, RZ, R0 ;  /* 0x000000ffff087224 */ /* 0x000fce00078e0000 */
.L_x_3:
[----:B------:R-:W-:Y:S05]  /*0180*/  BSYNC.RECONVERGENT B0 ;  /* 0x0000000000007941 */ /* 0x000fea0003800200 */
.L_x_2:
[----:B------:R-:W0:Y:S01]  /*0190*/  MUFU.RCP R3, |R8| ;  /* 0x4000000800037308 */ /* 0x000e220000001000 */
[----:B------:R-:W-:Y:S01]  /*01a0*/  FSETP.GT.AND P0, PT, |R8|, 1, PT ;  /* 0x3f8000000800780b */ /* 0x000fe20003f04200 */
[----:B------:R-:W-:Y:S02]  /*01b0*/  IMAD.MOV.U32 R5, RZ, RZ, 0x3b2090aa ;  /* 0x3b2090aaff057424 */ /* 0x000fe400078e00ff */
[----:B------:R-:W-:Y:S01]  /*01c0*/  IMAD.MOV.U32 R6, RZ, RZ, 0x3f6ee581 ;  /* 0x3f6ee581ff067424 */ /* 0x000fe200078e00ff */
[----:B0-----:R-:W-:-:S05]  /*01d0*/  FSEL R3, R3, |R8|, P0 ;  /* 0x4000000803037208 */ /* 0x001fca0000000000 */
[----:B------:R-:W-:-:S04]  /*01e0*/  FMUL R0, R3, R3 ;  /* 0x0000000303007220 */ /* 0x000fc80000400000 */
[----:B------:R-:W-:-:S04]  /*01f0*/  FFMA R5, R0, R5, -0.014396979473531246185 ;  /* 0xbc6be14f00057423 */ /* 0x000fc80000000005 */
[----:B------:R-:W-:-:S04]  /*0200*/  FFMA R5, R0, R5, 0.039849750697612762451 ;  /* 0x3d23397e00057423 */ /* 0x000fc80000000005 */
[----:B------:R-:W-:-:S04]  /*0210*/  FFMA R5, R0, R5, -0.072529748082160949707 ;  /* 0xbd948a7a00057423 */ /* 0x000fc80000000005 */
[----:B------:R-:W-:-:S04]  /*0220*/  FFMA R5, R0, R5, 0.10518480092287063599 ;  /* 0x3dd76b2100057423 */ /* 0x000fc80000000005 */
[C---:B------:R-:W-:Y:S02]  /*0230*/  FFMA R7, R0.reuse, R5, -0.14171802997589111328 ;  /* 0xbe111e8800077423 */ /* 0x040fe40000000005 */
[----:B------:R-:W0:Y:S02]  /*0240*/  LDC.64 R4, c[0x0][0x380] ;  /* 0x0000e000ff047b82 */ /* 0x000e240000000a00 */
[----:B------:R-:W-:-:S04]  /*0250*/  FFMA R7, R0, R7, 0.19988775253295898438 ;  /* 0x3e4caf6000077423 */ /* 0x000fc80000000007 */
[----:B------:R-:W-:-:S04]  /*0260*/  FFMA R7, R0, R7, -0.33332940936088562012 ;  /* 0xbeaaaa2700077423 */ /* 0x000fc80000000007 */
[----:B------:R-:W-:-:S04]  /*0270*/  FMUL R0, R0, R7 ;  /* 0x0000000700007220 */ /* 0x000fc80000400000 */
[----:B------:R-:W-:-:S04]  /*0280*/  FFMA R7, R3, R0, R3 ;  /* 0x0000000003077223 */ /* 0x000fc80000000003 */
[----:B------:R-:W-:Y:S01]  /*0290*/  @P0 FFMA R7, R6, 1.6832555532455444336, -R7 ;  /* 0x3fd774eb06070823 */ /* 0x000fe20000000807 */
[----:B------:R-:W-:-:S04]  /*02a0*/  FSETP.NAN.AND P0, PT, |R8|, |R8|, PT ;  /* 0x400000080800720b */ /* 0x000fc80003f08200 */
[----:B------:R-:W-:Y:S01]  /*02b0*/  LOP3.LUT R8, R7, 0x80000000, R8, 0xb8, !PT ;  /* 0x8000000007087812 */ /* 0x000fe200078eb808 */
[----:B0-----:R-:W-:-:S03]  /*02c0*/  IMAD.WIDE.U32 R2, R2, 0x4, R4 ;  /* 0x0000000402027825 */ /* 0x001fc600078e0004 */
[----:B------:R-:W-:-:S05]  /*02d0*/  FSEL R7, R8, R7, !P0 ;  /* 0x0000000708077208 */ /* 0x000fca0004000000 */
[----:B------:R-:W-:Y:S01]  /*02e0*/  STG.E desc[UR6][R2.64], R7 ;  /* 0x0000000702007986 */ /* 0x000fe2000c101906 */
[----:B------:R-:W-:Y:S05]  /*02f0*/  EXIT ;  /* 0x000000000000794d */ /* 0x000fea0003800000 */
        .weak           $__internal_0_$__cuda_sm3x_div_rn_noftz_f32_slowpath
        .type           $__internal_0_$__cuda_sm3x_div_rn_noftz_f32_slowpath,@function
        .size           $__internal_0_$__cuda_sm3x_div_rn_noftz_f32_slowpath,(.L_x_17 - $__internal_0_$__cuda_sm3x_div_rn_noftz_f32_slowpath)
$__internal_0_$__cuda_sm3x_div_rn_noftz_f32_slowpath:
[--C-:B------:R-:W-:Y:S01]  /*0300*/  SHF.R.U32.HI R6, RZ, 0x17, R3.reuse ;  /* 0x00000017ff067819 */ /* 0x100fe20000011603 */
[----:B------:R-:W-:Y:S01]  /*0310*/  BSSY.RECONVERGENT B1, `(.L_x_4) ;  /* 0x0000064000017945 */ /* 0x000fe20003800200 */
[--C-:B------:R-:W-:Y:S01]  /*0320*/  SHF.R.U32.HI R5, RZ, 0x17, R0.reuse ;  /* 0x00000017ff057819 */ /* 0x100fe20000011600 */
[----:B------:R-:W-:Y:S01]  /*0330*/  IMAD.MOV.U32 R7, RZ, RZ, R0 ;  /* 0x000000ffff077224 */ /* 0x000fe200078e0000 */
[----:B------:R-:W-:Y:S01]  /*0340*/  LOP3.LUT R6, R6, 0xff, RZ, 0xc0, !PT ;  /* 0x000000ff06067812 */ /* 0x000fe200078ec0ff */
[----:B------:R-:W-:Y:S01]  /*0350*/  IMAD.MOV.U32 R8, RZ, RZ, R3 ;  /* 0x000000ffff087224 */ /* 0x000fe200078e0003 */
[----:B------:R-:W-:-:S03]  /*0360*/  LOP3.LUT R5, R5, 0xff, RZ, 0xc0, !PT ;  /* 0x000000ff05057812 */ /* 0x000fc600078ec0ff */
[----:B------:R-:W-:Y:S02]  /*0370*/  VIADD R11, R6, 0xffffffff ;  /* 0xffffffff060b7836 */ /* 0x000fe40000000000 */
[----:B------:R-:W-:-:S03]  /*0380*/  VIADD R10, R5, 0xffffffff ;  /* 0xffffffff050a7836 */ /* 0x000fc60000000000 */
[----:B------:R-:W-:-:S04]  /*0390*/  ISETP.GT.U32.AND P0, PT, R11, 0xfd, PT ;  /* 0x000000fd0b00780c */ /* 0x000fc80003f04070 */
[----:B------:R-:W-:-:S13]  /*03a0*/  ISETP.GT.U32.OR P0, PT, R10, 0xfd, P0 ;  /* 0x000000fd0a00780c */ /* 0x000fda0000704470 */
[----:B------:R-:W-:Y:S01]  /*03b0*/  @!P0 IMAD.MOV.U32 R9, RZ, RZ, RZ ;  /* 0x000000ffff098224 */ /* 0x000fe200078e00ff */
[----:B------:R-:W-:Y:S06]  /*03c0*/  @!P0 BRA `(.L_x_5) ;  /* 0x00000000005c8947 */ /* 0x000fec0003800000 */
[----:B------:R-:W-:Y:S02]  /*03d0*/  FSETP.GTU.FTZ.AND P0, PT, |R0|, +INF , PT ;  /* 0x7f8000000000780b */ /* 0x000fe40003f1c200 */
[----:B------:R-:W-:-:S04]  /*03e0*/  FSETP.GTU.FTZ.AND P1, PT, |R3|, +INF , PT ;  /* 0x7f8000000300780b */ /* 0x000fc80003f3c200 */
[----:B------:R-:W-:-:S13]  /*03f0*/  PLOP3.LUT P0, PT, P0, P1, PT, 0xf8, 0x8f ;  /* 0x00000000008f781c */ /* 0x000fda0000703f70 */
[----:B------:R-:W-:Y:S05]  /*0400*/  @P0 BRA `(.L_x_6) ;  /* 0x00000004004c0947 */ /* 0x000fea0003800000 */
[----:B------:R-:W-:-:S13]  /*0410*/  LOP3.LUT P0, RZ, R8, 0x7fffffff, R7, 0xc8, !PT ;  /* 0x7fffffff08ff7812 */ /* 0x000fda000780c807 */
[----:B------:R-:W-:Y:S05]  /*0420*/  @!P0 BRA `(.L_x_7) ;  /* 0x00000004003c8947 */ /* 0x000fea0003800000 */
[C---:B------:R-:W-:Y:S02]  /*0430*/  FSETP.NEU.FTZ.AND P2, PT, |R0|.reuse, +INF , PT ;  /* 0x7f8000000000780b */ /* 0x040fe40003f5d200 */
[----:B------:R-:W-:Y:S02]  /*0440*/  FSETP.NEU.FTZ.AND P1, PT, |R3|, +INF , PT ;  /* 0x7f8000000300780b */ /* 0x000fe40003f3d200 */
[----:B------:R-:W-:-:S11]  /*0450*/  FSETP.NEU.FTZ.AND P0, PT, |R0|, +INF , PT ;  /* 0x7f8000000000780b */ /* 0x000fd60003f1d200 */
[----:B------:R-:W-:Y:S05]  /*0460*/  @!P1 BRA !P2, `(.L_x_7) ;  /* 0x00000004002c9947 */ /* 0x000fea0005000000 */
[----:B------:R-:W-:-:S04]  /*0470*/  LOP3.LUT P2, RZ, R7, 0x7fffffff, RZ, 0xc0, !PT ;  /* 0x7fffffff07ff7812 */ /* 0x000fc8000784c0ff */
[----:B------:R-:W-:-:S13]  /*0480*/  PLOP3.LUT P1, PT, P1, P2, PT, 0x2f, 0xf2 ;  /* 0x0000000000f2781c */ /* 0x000fda0000f24577 */
[----:B------:R-:W-:Y:S05]  /*0490*/  @P1 BRA `(.L_x_8) ;  /* 0x0000000400181947 */ /* 0x000fea0003800000 */
[----:B------:R-:W-:-:S04]  /*04a0*/  LOP3.LUT P1, RZ, R8, 0x7fffffff, RZ, 0xc0, !PT ;  /* 0x7fffffff08ff7812 */ /* 0x000fc8000782c0ff */
[----:B------:R-:W-:-:S13]  /*04b0*/  PLOP3.LUT P0, PT, P0, P1, PT, 0x2f, 0xf2 ;  /* 0x0000000000f2781c */ /* 0x000fda0000702577 */
[----:B------:R-:W-:Y:S05]  /*04c0*/  @P0 BRA `(.L_x_9) ;  /* 0x0000000400000947 */ /* 0x000fea0003800000 */
[----:B------:R-:W-:Y:S02]  /*04d0*/  ISETP.GE.AND P0, PT, R10, RZ, PT ;  /* 0x000000ff0a00720c */ /* 0x000fe40003f06270 */
[----:B------:R-:W-:-:S11]  /*04e0*/  ISETP.GE.AND P1, PT, R11, RZ, PT ;  /* 0x000000ff0b00720c */ /* 0x000fd60003f26270 */
[----:B------:R-:W-:Y:S02]  /*04f0*/  @P0 IMAD.MOV.U32 R9, RZ, RZ, RZ ;  /* 0x000000ffff090224 */ /* 0x000fe400078e00ff */
[----:B------:R-:W-:Y:S01]  /*0500*/  @!P0 FFMA R7, R0, 1.84467440737095516160e+19, RZ ;  /* 0x5f80000000078823 */ /* 0x000fe200000000ff */
[----:B------:R-:W-:Y:S02]  /*0510*/  @!P0 IMAD.MOV.U32 R9, RZ, RZ, -0x40 ;  /* 0xffffffc0ff098424 */ /* 0x000fe400078e00ff */
[----:B------:R-:W-:Y:S02]  /*0520*/  @!P1 FFMA R8, R3, 1.84467440737095516160e+19, RZ ;  /* 0x5f80000003089823 */ /* 0x000fe400000000ff */
[----:B------:R-:W-:-:S07]  /*0530*/  @!P1 VIADD R9, R9, 0x40 ;  /* 0x0000004009099836 */ /* 0x000fce0000000000 */
.L_x_5:
[----:B------:R-:W-:Y:S01]  /*0540*/  LEA R3, R6, 0xc0800000, 0x17 ;  /* 0xc080000006037811 */ /* 0x000fe200078eb8ff */
[----:B------:R-:W-:Y:S01]  /*0550*/  VIADD R5, R5, 0xffffff81 ;  /* 0xffffff8105057836 */ /* 0x000fe20000000000 */
[----:B------:R-:W-:Y:S03]  /*0560*/  BSSY.RECONVERGENT B2, `(.L_x_10) ;  /* 0x0000035000027945 */ /* 0x000fe60003800200 */
[----:B------:R-:W-:Y:S01]  /*0570*/  IMAD.IADD R3, R8, 0x1, -R3 ;  /* 0x0000000108037824 */ /* 0x000fe200078e0a03 */
[C---:B------:R-:W-:Y:S01]  /*0580*/  IADD3 R6, PT, PT, R5.reuse, 0x7f, -R6 ;  /* 0x0000007f05067810 */ /* 0x040fe20007ffe806 */
[----:B------:R-:W-:Y:S02]  /*0590*/  IMAD R0, R5, -0x800000, R7 ;  /* 0xff80000005007824 */ /* 0x000fe400078e0207 */
[----:B------:R-:W0:Y:S01]  /*05a0*/  MUFU.RCP R8, R3 ;  /* 0x0000000300087308 */ /* 0x000e220000001000 */
[----:B------:R-:W-:Y:S01]  /*05b0*/  FADD.FTZ R11, -R3, -RZ ;  /* 0x800000ff030b7221 */ /* 0x000fe20000010100 */
[----:B------:R-:W-:-:S03]  /*05c0*/  IMAD.IADD R6, R6, 0x1, R9 ;  /* 0x0000000106067824 */ /* 0x000fc600078e0209 */
[----:B0-----:R-:W-:-:S04]  /*05d0*/  FFMA R13, R8, R11, 1 ;  /* 0x3f800000080d7423 */ /* 0x001fc8000000000b */
[----:B------:R-:W-:-:S04]  /*05e0*/  FFMA R10, R8, R13, R8 ;  /* 0x0000000d080a7223 */ /* 0x000fc80000000008 */
[----:B------:R-:W-:-:S04]  /*05f0*/  FFMA R7, R0, R10, RZ ;  /* 0x0000000a00077223 */ /* 0x000fc800000000ff */
[----:B------:R-:W-:-:S04]  /*0600*/  FFMA R8, R11, R7, R0 ;  /* 0x000000070b087223 */ /* 0x000fc80000000000 */
[----:B------:R-:W-:-:S04]  /*0610*/  FFMA R7, R10, R8, R7 ;  /* 0x000000080a077223 */ /* 0x000fc80000000007 */
[----:B------:R-:W-:-:S04]  /*0620*/  FFMA R8, R11, R7, R0 ;  /* 0x000000070b087223 */ /* 0x000fc80000000000 */
[----:B------:R-:W-:-:S05]  /*0630*/  FFMA R0, R10, R8, R7 ;  /* 0x000000080a007223 */ /* 0x000fca0000000007 */
[----:B------:R-:W-:-:S04]  /*0640*/  SHF.R.U32.HI R3, RZ, 0x17, R0 ;  /* 0x00000017ff037819 */ /* 0x000fc80000011600 */
[----:B------:R-:W-:-:S05]  /*0650*/  LOP3.LUT R3, R3, 0xff, RZ, 0xc0, !PT ;  /* 0x000000ff03037812 */ /* 0x000fca00078ec0ff */
[----:B------:R-:W-:-:S04]  /*0660*/  IMAD.IADD R9, R3, 0x1, R6 ;  /* 0x0000000103097824 */ /* 0x000fc800078e0206 */
[----:B------:R-:W-:-:S05]  /*0670*/  VIADD R3, R9, 0xffffffff ;  /* 0xffffffff09037836 */ /* 0x000fca0000000000 */
[----:B------:R-:W-:-:S13]  /*0680*/  ISETP.GE.U32.AND P0, PT, R3, 0xfe, PT ;  /* 0x000000fe0300780c */ /* 0x000fda0003f06070 */
[----:B------:R-:W-:Y:S05]  /*0690*/  @!P0 BRA `(.L_x_11) ;  /* 0x0000000000808947 */ /* 0x000fea0003800000 */
[----:B------:R-:W-:-:S13]  /*06a0*/  ISETP.GT.AND P0, PT, R9, 0xfe, PT ;  /* 0x000000fe0900780c */ /* 0x000fda0003f04270 */
[----:B------:R-:W-:Y:S05]  /*06b0*/  @P0 BRA `(.L_x_12) ;  /* 0x00000000006c0947 */ /* 0x000fea0003800000 */
[----:B------:R-:W-:-:S13]  /*06c0*/  ISETP.GE.AND P0, PT, R9, 0x1, PT ;  /* 0x000000010900780c */ /* 0x000fda0003f06270 */
[----:B------:R-:W-:Y:S05]  /*06d0*/  @P0 BRA `(.L_x_13) ;  /* 0x0000000000740947 */ /* 0x000fea0003800000 */
[----:B------:R-:W-:Y:S02]  /*06e0*/  ISETP.GE.AND P0, PT, R9, -0x18, PT ;  /* 0xffffffe80900780c */ /* 0x000fe40003f06270 */
[----:B------:R-:W-:-:S11]  /*06f0*/  LOP3.LUT R0, R0, 0x80000000, RZ, 0xc0, !PT ;  /* 0x8000000000007812 */ /* 0x000fd600078ec0ff */
[----:B------:R-:W-:Y:S05]  /*0700*/  @!P0 BRA `(.L_x_13) ;  /* 0x0000000000688947 */ /* 0x000fea0003800000 */
[CCC-:B------:R-:W-:Y:S01]  /*0710*/  FFMA.RZ R3, R10.reuse, R8.reuse, R7.reuse ;  /* 0x000000080a037223 */ /* 0x1c0fe2000000c007 */
[CCC-:B------:R-:W-:Y:S01]  /*0720*/  FFMA.RM R6, R10.reuse, R8.reuse, R7.reuse ;  /* 0x000000080a067223 */ /* 0x1c0fe20000004007 */
[C---:B------:R-:W-:Y:S02]  /*0730*/  ISETP.NE.AND P2, PT, R9.reuse, RZ, PT ;  /* 0x000000ff0900720c */ /* 0x040fe40003f45270 */
[----:B------:R-:W-:Y:S02]  /*0740*/  ISETP.NE.AND P1, PT, R9, RZ, PT ;  /* 0x000000ff0900720c */ /* 0x000fe40003f25270 */
[----:B------:R-:W-:Y:S01]  /*0750*/  LOP3.LUT R5, R3, 0x7fffff, RZ, 0xc0, !PT ;  /* 0x007fffff03057812 */ /* 0x000fe200078ec0ff */
[----:B------:R-:W-:Y:S01]  /*0760*/  FFMA.RP R3, R10, R8, R7 ;  /* 0x000000080a037223 */ /* 0x000fe20000008007 */
[----:B------:R-:W-:Y:S02]  /*0770*/  VIADD R8, R9, 0x20 ;  /* 0x0000002009087836 */ /* 0x000fe40000000000 */
[----:B------:R-:W-:Y:S01]  /*0780*/  LOP3.LUT R5, R5, 0x800000, RZ, 0xfc, !PT ;  /* 0x0080000005057812 */ /* 0x000fe200078efcff */
[----:B------:R-:W-:Y:S01]  /*0790*/  IMAD.MOV R7, RZ, RZ, -R9 ;  /* 0x000000ffff077224 */ /* 0x000fe200078e0a09 */
[----:B------:R-:W-:-:S02]  /*07a0*/  FSETP.NEU.FTZ.AND P0, PT, R3, R6, PT ;  /* 0x000000060300720b */ /* 0x000fc40003f1d000 */
[----:B------:R-:W-:Y:S02]  /*07b0*/  SHF.L.U32 R8, R5, R8, RZ ;  /* 0x0000000805087219 */ /* 0x000fe400000006ff */
[----:B------:R-:W-:Y:S02]  /*07c0*/  SEL R6, R7, RZ, P2 ;  /* 0x000000ff07067207 */ /* 0x000fe40001000000 */
[----:B------:R-:W-:Y:S02]  /*07d0*/  ISETP.NE.AND P1, PT, R8, RZ, P1 ;  /* 0x000000ff0800720c */ /* 0x000fe40000f25270 */
[----:B------:R-:W-:Y:S02]  /*07e0*/  SHF.R.U32.HI R6, RZ, R6, R5 ;  /* 0x00000006ff067219 */ /* 0x000fe40000011605 */
[----:B------:R-:W-:Y:S02]  /*07f0*/  PLOP3.LUT P0, PT, P0, P1, PT, 0xf8, 0x8f ;  /* 0x00000000008f781c */ /* 0x000fe40000703f70 */
[----:B------:R-:W-:-:S02]  /*0800*/  SHF.R.U32.HI R8, RZ, 0x1, R6 ;  /* 0x00000001ff087819 */ /* 0x000fc40000011606 */
[----:B------:R-:W-:-:S04]  /*0810*/  SEL R3, RZ, 0x1, !P0 ;  /* 0x00000001ff037807 */ /* 0x000fc80004000000 */
[----:B------:R-:W-:-:S04]  /*0820*/  LOP3.LUT R3, R3, 0x1, R8, 0xf8, !PT ;  /* 0x0000000103037812 */ /* 0x000fc800078ef808 */
[----:B------:R-:W-:-:S05]  /*0830*/  LOP3.LUT R3, R3, R6, RZ, 0xc0, !PT ;  /* 0x0000000603037212 */ /* 0x000fca00078ec0ff */
[----:B------:R-:W-:-:S05]  /*0840*/  IMAD.IADD R3, R8, 0x1, R3 ;  /* 0x0000000108037824 */ /* 0x000fca00078e0203 */
[----:B------:R-:W-:Y:S01]  /*0850*/  LOP3.LUT R0, R3, R0, RZ, 0xfc, !PT ;  /* 0x0000000003007212 */ /* 0x000fe200078efcff */
[----:B------:R-:W-:Y:S06]  /*0860*/  BRA `(.L_x_13) ;  /* 0x0000000000107947 */ /* 0x000fec0003800000 */
.L_x_12:
[----:B------:R-:W-:-:S04]  /*0870*/  LOP3.LUT R0, R0, 0x80000000, RZ, 0xc0, !PT ;  /* 0x8000000000007812 */ /* 0x000fc800078ec0ff */
[----:B------:R-:W-:Y:S01]  /*0880*/  LOP3.LUT R0, R0, 0x7f800000, RZ, 0xfc, !PT ;  /* 0x7f80000000007812 */ /* 0x000fe200078efcff */
[----:B------:R-:W-:Y:S06]  /*0890*/  BRA `(.L_x_13) ;  /* 0x0000000000047947 */ /* 0x000fec0003800000 */
.L_x_11:
[----:B------:R-:W-:-:S07]  /*08a0*/  IMAD R0, R6, 0x800000, R0 ;  /* 0x0080000006007824 */ /* 0x000fce00078e0200 */
.L_x_13:
[----:B------:R-:W-:Y:S05]  /*08b0*/  BSYNC.RECONVERGENT B2 ;  /* 0x0000000000027941 */ /* 0x000fea0003800200 */
.L_x_10:
[----:B------:R-:W-:Y:S05]  /*08c0*/  BRA `(.L_x_14) ;  /* 0x0000000000207947 */ /* 0x000fea0003800000 */
.L_x_9:
[----:B------:R-:W-:-:S04]  /*08d0*/  LOP3.LUT R0, R8, 0x80000000, R7, 0x48, !PT ;  /* 0x8000000008007812 */ /* 0x000fc800078e4807 */
[----:B------:R-:W-:Y:S01]  /*08e0*/  LOP3.LUT R0, R0, 0x7f800000, RZ, 0xfc, !PT ;  /* 0x7f80000000007812 */ /* 0x000fe200078efcff */
[----:B------:R-:W-:Y:S06]  /*08f0*/  BRA `(.L_x_14) ;  /* 0x0000000000147947 */ /* 0x000fec0003800000 */
.L_x_8:
[----:B------:R-:W-:Y:S01]  /*0900*/  LOP3.LUT R0, R8, 0x80000000, R7, 0x48, !PT ;  /* 0x8000000008007812 */ /* 0x000fe200078e4807 */
[----:B------:R-:W-:Y:S06]  /*0910*/  BRA `(.L_x_14) ;  /* 0x00000000000c7947 */ /* 0x000fec0003800000 */
.L_x_7:
[----:B------:R-:W0:Y:S01]  /*0920*/  MUFU.RSQ R0, -QNAN ;  /* 0xffc0000000007908 */ /* 0x000e220000001400 */
[----:B------:R-:W-:Y:S05]  /*0930*/  BRA `(.L_x_14) ;  /* 0x0000000000047947 */ /* 0x000fea0003800000 */
.L_x_6:
[----:B------:R-:W-:-:S07]  /*0940*/  FADD.FTZ R0, R0, R3 ;  /* 0x0000000300007221 */ /* 0x000fce0000010000 */
.L_x_14:
[----:B------:R-:W-:Y:S05]  /*0950*/  BSYNC.RECONVERGENT B1 ;  /* 0x0000000000017941 */ /* 0x000fea0003800200 */
.L_x_4:
[----:B------:R-:W-:-:S04]  /*0960*/  IMAD.MOV.U32 R5, RZ, RZ, 0x0 ;  /* 0x00000000ff057424 */ /* 0x000fc800078e00ff */
[----:B0-----:R-:W-:Y:S05]  /*0970*/  RET.REL.NODEC R4 `(default_function_kernel_3) ;  /* 0xfffffff404a07950 */ /* 0x001fea0003c3ffff */
.L_x_15:
        /* <DEDUP_REMOVED lines=16> */
.L_x_17:


//--------------------- .text.default_function_kernel_2 --------------------------
	.section	.text.default_function_kernel_2,"ax",@progbits
	.align	128
        .global         default_function_kernel_2
        .type           default_function_kernel_2,@function
        .size           default_function_kernel_2,(.L_x_21 - default_function_kernel_2)
        .other          default_function_kernel_2,@"STO_CUDA_ENTRY STV_DEFAULT"
default_function_kernel_2:
.text.default_function_kernel_2:
[----:B------:R-:W-:Y:S01]  /*0000*/  LDC R1, c[0x0][0x37c] ;  /* 0x0000df00ff017b82 */ /* 0x000fe20000000800 */
[----:B------:R-:W0:Y:S07]  /*0010*/  S2R R9, SR_TID.X ;  /* 0x0000000000097919 */ /* 0x000e2e0000002100 */
[----:B------:R-:W1:Y:S01]  /*0020*/  S2UR UR4, SR_CTAID.X ;  /* 0x00000000000479c3 */ /* 0x000e620000002500 */
[----:B------:R-:W2:Y:S07]  /*0030*/  LDCU.64 UR6, c[0x0][0x358] ;  /* 0x00006b00ff0677ac */ /* 0x000eae0008000a00 */
[----:B------:R-:W3:Y:S08]  /*0040*/  LDC.64 R2, c[0x0][0x388] ;  /* 0x0000e200ff027b82 */ /* 0x000ef00000000a00 */
[----:B------:R-:W4:Y:S01]  /*0050*/  LDC.64 R4, c[0x0][0x390] ;  /* 0x0000e400ff047b82 */ /* 0x000f220000000a00 */
[----:B-1----:R-:W-:-:S07]  /*0060*/  USHF.L.U32 UR4, UR4, 0x4, URZ ;  /* 0x0000000404047899 */ /* 0x002fce00080006ff */
[----:B------:R-:W1:Y:S01]  /*0070*/  LDC.64 R6, c[0x0][0x380] ;  /* 0x0000e000ff067b82 */ /* 0x000e620000000a00 */
[----:B0-----:R-:W-:-:S05]  /*0080*/  LOP3.LUT R9, R9, UR4, RZ, 0xfc, !PT ;  /* 0x0000000409097c12 */ /* 0x001fca000f8efcff */
[----:B---3--:R-:W-:-:S04]  /*0090*/  IMAD.WIDE.U32 R2, R9, 0x4, R2 ;  /* 0x0000000409027825 */ /* 0x008fc800078e0002 */
[C---:B----4-:R-:W-:Y:S02]  /*00a0*/  IMAD.WIDE.U32 R4, R9.reuse, 0x4, R4 ;  /* 0x0000000409047825 */ /* 0x050fe400078e0004 */
[----:B--2---:R-:W2:Y:S04]  /*00b0*/  LDG.E.CONSTANT R2, desc[UR6][R2.64] ;  /* 0x0000000602027981 */ /* 0x004ea8000c1e9900 */
[----:B------:R-:W2:Y:S01]  /*00c0*/  LDG.E.CONSTANT R5, desc[UR6][R4.64] ;  /* 0x0000000604057981 */ /* 0x000ea2000c1e9900 */
[----:B-1----:R-:W-:-:S04]  /*00d0*/  IMAD.WIDE.U32 R6, R9, 0x4, R6 ;  /* 0x0000000409067825 */ /* 0x002fc800078e0006 */
[----:B--2---:R-:W-:-:S05]  /*00e0*/  FADD R9, R2, R5 ;  /* 0x0000000502097221 */ /* 0x004fca0000000000 */
[----:B------:R-:W-:Y:S01]  /*00f0*/  STG.E desc[UR6][R6.64], R9 ;  /* 0x0000000906007986 */ /* 0x000fe2000c101906 */
[----:B------:R-:W-:Y:S05]  /*0100*/  EXIT ;  /* 0x000000000000794d */ /* 0x000fea0003800000 */
.L_x_16:
        /* <DEDUP_REMOVED lines=15> */
.L_x_21:


//--------------------- .nv.shared.reserved.0     --------------------------
	.section	.nv.shared.reserved.0,"aw",@nobits
	.weak		__nv_reservedSMEM_offset_0_alias
	.size		__nv_reservedSMEM_offset_0_alias, 0, 64
	.other		__nv_reservedSMEM_offset_0_alias,@"STO_CUDA_RESERVED_SHARED STV_DEFAULT"
__nv_reservedSMEM_offset_0_alias:
	.zero		0
	.zero		64


//--------------------- .nv.constant0.default_function_kernel_1 --------------------------
	.section	.nv.constant0.default_function_kernel_1,"a",@progbits
	.sectionflags	@""
	.align	4
.nv.constant0.default_function_kernel_1:
	.zero		912


//--------------------- .nv.constant0.default_function_kernel --------------------------
	.section	.nv.constant0.default_function_kernel,"a",@progbits
	.sectionflags	@""
	.align	4
.nv.constant0.default_function_kernel:
	.zero		912


//--------------------- .nv.constant0.default_function_kernel_3 --------------------------
	.section	.nv.constant0.default_function_kernel_3,"a",@progbits
	.sectionflags	@""
	.align	4
.nv.constant0.default_function_kernel_3:
	.zero		920


//--------------------- .nv.constant0.default_function_kernel_2 --------------------------
	.section	.nv.constant0.default_function_kernel_2,"a",@progbits
	.sectionflags	@""
	.align	4
.nv.constant0.default_function_kernel_2:
	.zero		920


//--------------------- SYMBOLS --------------------------

	.type		.nv.reservedSmem.offset0,@object
	.size		.nv.reservedSmem.offset0,0x4
